//
// Generated by NVIDIA NVVM Compiler
//
// Compiler Build ID: CL-36424714
// Cuda compilation tools, release 13.0, V13.0.88
// Based on NVVM 20.0.0
//

.version 9.0
.target sm_100
.address_size 64

	// .globl	_Z11img2col_cauPiS_S_
.const .align 4 .b8 conv[16];

.visible .entry _Z11img2col_cauPiS_S_(
	.param .u64 .ptr .align 1 _Z11img2col_cauPiS_S__param_0,
	.param .u64 .ptr .align 1 _Z11img2col_cauPiS_S__param_1,
	.param .u64 .ptr .align 1 _Z11img2col_cauPiS_S__param_2
)
{
	.reg .pred 	%p<7>;
	.reg .b16 	%rs<7>;
	.reg .b32 	%r<183>;
	.reg .b64 	%rd<70>;

	ld.param.u64 	%rd15, [_Z11img2col_cauPiS_S__param_0];
	ld.param.u64 	%rd16, [_Z11img2col_cauPiS_S__param_1];
	ld.param.u64 	%rd17, [_Z11img2col_cauPiS_S__param_2];
	cvta.to.global.u64 	%rd1, %rd15;
	cvta.to.global.u64 	%rd2, %rd17;
	cvta.to.global.u64 	%rd3, %rd16;
	mov.u32 	%r1, %ctaid.x;
	mov.u32 	%r182, %tid.x;
	mov.u32 	%r3, %ntid.x;
	mul.lo.s32 	%r4, %r1, 16383;
	add.s32 	%r90, %r182, %r3;
	cvt.u16.u32 	%rs2, %r90;
	sub.s16 	%rs3, 16382, %rs2;
	cvt.u16.u32 	%rs4, %r3;
	div.u16 	%rs5, %rs3, %rs4;
	and.b16  	%rs1, %rs5, 3;
	xor.b16  	%rs6, %rs1, 2;
	cvt.u32.u16 	%r5, %rs6;
	setp.eq.s16 	%p1, %rs1, 2;
	mov.u32 	%r170, %r182;
	@%p1 bra 	$L__BB0_3;
	add.s64 	%rd4, %rd1, 4;
	add.s32 	%r91, %r182, %r4;
	add.s32 	%r159, %r91, 16383;
	shl.b32 	%r92, %r182, 2;
	mad.lo.s32 	%r158, %r1, 65532, %r92;
	shl.b32 	%r8, %r3, 2;
	mul.wide.u32 	%rd18, %r91, 4;
	add.s64 	%rd68, %rd4, %rd18;
	mul.wide.u32 	%rd6, %r3, 4;
	neg.s32 	%r157, %r5;
	mad.lo.s32 	%r170, %r3, %r5, %r182;
$L__BB0_2:
	.pragma "nounroll";
	mul.wide.s32 	%rd19, %r159, 4;
	add.s64 	%rd20, %rd4, %rd19;
	ld.global.u32 	%r93, [%rd68+-4];
	mul.wide.u32 	%rd21, %r158, 4;
	add.s64 	%rd22, %rd2, %rd21;
	st.global.u32 	[%rd22], %r93;
	ld.global.u32 	%r94, [%rd68];
	st.global.u32 	[%rd22+4], %r94;
	ld.global.u32 	%r95, [%rd20+-4];
	st.global.u32 	[%rd22+8], %r95;
	ld.global.u32 	%r96, [%rd20];
	st.global.u32 	[%rd22+12], %r96;
	add.s32 	%r159, %r159, %r3;
	add.s32 	%r158, %r158, %r8;
	add.s64 	%rd68, %rd68, %rd6;
	add.s32 	%r157, %r157, 1;
	setp.ne.s32 	%p2, %r157, 0;
	@%p2 bra 	$L__BB0_2;
$L__BB0_3:
	shl.b32 	%r18, %r3, 2;
	add.s32 	%r169, %r170, %r4;
	mul.lo.s32 	%r20, %r1, 65532;
	shl.b32 	%r97, %r170, 2;
	add.s32 	%r168, %r20, %r97;
	shl.b32 	%r22, %r3, 4;
	mul.lo.s32 	%r23, %r3, 3;
	add.s32 	%r166, %r169, %r23;
	shl.b32 	%r167, %r166, 2;
	mul.wide.u32 	%rd23, %r3, 12;
	add.s64 	%rd24, %rd23, %rd1;
	add.s64 	%rd9, %rd24, 4;
	add.s32 	%r165, %r169, 16383;
	mul.wide.u32 	%rd25, %r3, 8;
	add.s64 	%rd26, %rd25, %rd1;
	add.s64 	%rd10, %rd26, 4;
	mul.wide.u32 	%rd11, %r3, 4;
	add.s32 	%r164, %r169, %r3;
	shl.b32 	%r163, %r164, 2;
	shl.b32 	%r29, %r3, 1;
	add.s32 	%r162, %r169, %r29;
	shl.b32 	%r161, %r162, 2;
$L__BB0_4:
	mul.wide.s32 	%rd27, %r165, 4;
	add.s64 	%rd28, %rd9, %rd27;
	add.s64 	%rd29, %rd10, %rd27;
	add.s64 	%rd30, %rd1, %rd27;
	add.s64 	%rd31, %rd30, 4;
	add.s64 	%rd32, %rd31, %rd11;
	mul.wide.u32 	%rd33, %r169, 4;
	add.s64 	%rd34, %rd1, %rd33;
	ld.global.u32 	%r98, [%rd34];
	mul.wide.u32 	%rd35, %r168, 4;
	add.s64 	%rd36, %rd2, %rd35;
	st.global.u32 	[%rd36], %r98;
	ld.global.u32 	%r99, [%rd34+4];
	st.global.u32 	[%rd36+4], %r99;
	ld.global.u32 	%r100, [%rd30];
	st.global.u32 	[%rd36+8], %r100;
	ld.global.u32 	%r101, [%rd30+4];
	st.global.u32 	[%rd36+12], %r101;
	mul.wide.u32 	%rd37, %r164, 4;
	add.s64 	%rd38, %rd1, %rd37;
	ld.global.u32 	%r102, [%rd38];
	mul.wide.u32 	%rd39, %r163, 4;
	add.s64 	%rd40, %rd2, %rd39;
	st.global.u32 	[%rd40], %r102;
	ld.global.u32 	%r103, [%rd38+4];
	st.global.u32 	[%rd40+4], %r103;
	ld.global.u32 	%r104, [%rd32+-4];
	st.global.u32 	[%rd40+8], %r104;
	ld.global.u32 	%r105, [%rd32];
	st.global.u32 	[%rd40+12], %r105;
	mul.wide.u32 	%rd41, %r162, 4;
	add.s64 	%rd42, %rd1, %rd41;
	ld.global.u32 	%r106, [%rd42];
	mul.wide.u32 	%rd43, %r161, 4;
	add.s64 	%rd44, %rd2, %rd43;
	st.global.u32 	[%rd44], %r106;
	ld.global.u32 	%r107, [%rd42+4];
	st.global.u32 	[%rd44+4], %r107;
	ld.global.u32 	%r108, [%rd29+-4];
	st.global.u32 	[%rd44+8], %r108;
	ld.global.u32 	%r109, [%rd29];
	st.global.u32 	[%rd44+12], %r109;
	mul.wide.u32 	%rd45, %r166, 4;
	add.s64 	%rd46, %rd1, %rd45;
	ld.global.u32 	%r110, [%rd46];
	mul.wide.u32 	%rd47, %r167, 4;
	add.s64 	%rd48, %rd2, %rd47;
	st.global.u32 	[%rd48], %r110;
	ld.global.u32 	%r111, [%rd46+4];
	st.global.u32 	[%rd48+4], %r111;
	ld.global.u32 	%r112, [%rd28+-4];
	st.global.u32 	[%rd48+8], %r112;
	ld.global.u32 	%r113, [%rd28];
	st.global.u32 	[%rd48+12], %r113;
	add.s32 	%r170, %r170, %r18;
	add.s32 	%r169, %r169, %r18;
	add.s32 	%r168, %r168, %r22;
	add.s32 	%r167, %r167, %r22;
	add.s32 	%r166, %r166, %r18;
	add.s32 	%r165, %r165, %r18;
	add.s32 	%r164, %r164, %r18;
	add.s32 	%r163, %r163, %r22;
	add.s32 	%r162, %r162, %r18;
	add.s32 	%r161, %r161, %r22;
	setp.lt.u32 	%p3, %r170, 16383;
	@%p3 bra 	$L__BB0_4;
	setp.eq.s16 	%p4, %rs1, 2;
	ld.const.u32 	%r52, [conv];
	ld.const.u32 	%r53, [conv+4];
	ld.const.u32 	%r54, [conv+8];
	ld.const.u32 	%r55, [conv+12];
	@%p4 bra 	$L__BB0_8;
	add.s32 	%r114, %r182, %r4;
	mul.wide.u32 	%rd49, %r114, 4;
	add.s64 	%rd69, %rd3, %rd49;
	shl.b32 	%r115, %r182, 2;
	add.s32 	%r172, %r20, %r115;
	neg.s32 	%r171, %r5;
	mad.lo.s32 	%r182, %r3, %r5, %r182;
$L__BB0_7:
	.pragma "nounroll";
	mul.wide.u32 	%rd50, %r172, 4;
	add.s64 	%rd51, %rd2, %rd50;
	ld.global.u32 	%r116, [%rd51];
	mul.lo.s32 	%r117, %r52, %r116;
	ld.global.u32 	%r118, [%rd51+4];
	mad.lo.s32 	%r119, %r53, %r118, %r117;
	ld.global.u32 	%r120, [%rd51+8];
	mad.lo.s32 	%r121, %r54, %r120, %r119;
	ld.global.u32 	%r122, [%rd51+12];
	mad.lo.s32 	%r123, %r55, %r122, %r121;
	st.global.u32 	[%rd69], %r123;
	add.s64 	%rd69, %rd69, %rd11;
	add.s32 	%r172, %r172, %r18;
	add.s32 	%r171, %r171, 1;
	setp.ne.s32 	%p5, %r171, 0;
	@%p5 bra 	$L__BB0_7;
$L__BB0_8:
	add.s32 	%r175, %r182, %r4;
	add.s32 	%r180, %r175, %r3;
	shl.b32 	%r181, %r180, 2;
	add.s32 	%r178, %r175, %r29;
	shl.b32 	%r179, %r178, 2;
	add.s32 	%r176, %r175, %r23;
	shl.b32 	%r177, %r176, 2;
	shl.b32 	%r124, %r182, 2;
	add.s32 	%r174, %r20, %r124;
$L__BB0_9:
	mul.wide.u32 	%rd52, %r174, 4;
	add.s64 	%rd53, %rd2, %rd52;
	ld.global.u32 	%r125, [%rd53];
	mul.lo.s32 	%r126, %r52, %r125;
	ld.global.u32 	%r127, [%rd53+4];
	mad.lo.s32 	%r128, %r53, %r127, %r126;
	ld.global.u32 	%r129, [%rd53+8];
	mad.lo.s32 	%r130, %r54, %r129, %r128;
	ld.global.u32 	%r131, [%rd53+12];
	mad.lo.s32 	%r132, %r55, %r131, %r130;
	mul.wide.u32 	%rd54, %r175, 4;
	add.s64 	%rd55, %rd3, %rd54;
	st.global.u32 	[%rd55], %r132;
	mul.wide.u32 	%rd56, %r181, 4;
	add.s64 	%rd57, %rd2, %rd56;
	ld.global.u32 	%r133, [%rd57];
	mul.lo.s32 	%r134, %r52, %r133;
	ld.global.u32 	%r135, [%rd57+4];
	mad.lo.s32 	%r136, %r53, %r135, %r134;
	ld.global.u32 	%r137, [%rd57+8];
	mad.lo.s32 	%r138, %r54, %r137, %r136;
	ld.global.u32 	%r139, [%rd57+12];
	mad.lo.s32 	%r140, %r55, %r139, %r138;
	mul.wide.u32 	%rd58, %r180, 4;
	add.s64 	%rd59, %rd3, %rd58;
	st.global.u32 	[%rd59], %r140;
	mul.wide.u32 	%rd60, %r179, 4;
	add.s64 	%rd61, %rd2, %rd60;
	ld.global.u32 	%r141, [%rd61];
	mul.lo.s32 	%r142, %r52, %r141;
	ld.global.u32 	%r143, [%rd61+4];
	mad.lo.s32 	%r144, %r53, %r143, %r142;
	ld.global.u32 	%r145, [%rd61+8];
	mad.lo.s32 	%r146, %r54, %r145, %r144;
	ld.global.u32 	%r147, [%rd61+12];
	mad.lo.s32 	%r148, %r55, %r147, %r146;
	mul.wide.u32 	%rd62, %r178, 4;
	add.s64 	%rd63, %rd3, %rd62;
	st.global.u32 	[%rd63], %r148;
	mul.wide.u32 	%rd64, %r177, 4;
	add.s64 	%rd65, %rd2, %rd64;
	ld.global.u32 	%r149, [%rd65];
	mul.lo.s32 	%r150, %r52, %r149;
	ld.global.u32 	%r151, [%rd65+4];
	mad.lo.s32 	%r152, %r53, %r151, %r150;
	ld.global.u32 	%r153, [%rd65+8];
	mad.lo.s32 	%r154, %r54, %r153, %r152;
	ld.global.u32 	%r155, [%rd65+12];
	mad.lo.s32 	%r156, %r55, %r155, %r154;
	mul.wide.u32 	%rd66, %r176, 4;
	add.s64 	%rd67, %rd3, %rd66;
	st.global.u32 	[%rd67], %r156;
	add.s32 	%r182, %r182, %r18;
	add.s32 	%r181, %r181, %r22;
	add.s32 	%r180, %r180, %r18;
	add.s32 	%r179, %r179, %r22;
	add.s32 	%r178, %r178, %r18;
	add.s32 	%r177, %r177, %r22;
	add.s32 	%r176, %r176, %r18;
	add.s32 	%r175, %r175, %r18;
	add.s32 	%r174, %r174, %r22;
	setp.lt.u32 	%p6, %r182, 16383;
	@%p6 bra 	$L__BB0_9;
	bar.sync 	0;
	ret;

}


// ===== COMPILED SASS (sm_100) =====

	.target	sm_100

	.elftype	@"ET_EXEC"


//--------------------- .note.nv.tkinfo           --------------------------
	.section	.note.nv.tkinfo,"",@"SHT_NOTE"
	.sectionflags	@"SHF_NOTE_NV_TKINFO"
	.tkinfo
        /*0018*/ 	.word	0x00000002
        /*0030*/ 	.string	""
        /*0030*/ 	.string	"ptxas"
        /*0030*/ 	.string	"Cuda compilation tools, release 13.0, V13.0.88"
        /*0030*/ 	.string	"Build cuda_13.0.r13.0/compiler.36424714_0"
        /*0030*/ 	.string	"-arch sm_100 -m 64 "



//--------------------- .note.nv.cuinfo           --------------------------
	.section	.note.nv.cuinfo,"",@"SHT_NOTE"
	.sectionflags	@"SHF_NOTE_NV_CUINFO"
        /*0018*/ 	.short	0x0002
        /*001a*/ 	.short	0x0064
        /*001c*/ 	.short	0x0082
	.zero		2


//--------------------- .nv.info                  --------------------------
	.section	.nv.info,"",@"SHT_CUDA_INFO"
	.align	4


	//----- nvinfo : EIATTR_REGCOUNT
	.align		4
        /*0000*/ 	.byte	0x04, 0x2f
        /*0002*/ 	.short	(.L_2 - .L_1)
	.align		4
.L_1:
        /*0004*/ 	.word	index@(_Z11img2col_cauPiS_S_)
        /*0008*/ 	.word	0x00000020


	//----- nvinfo : EIATTR_FRAME_SIZE
	.align		4
.L_2:
        /*000c*/ 	.byte	0x04, 0x11
        /*000e*/ 	.short	(.L_4 - .L_3)
	.align		4
.L_3:
        /*0010*/ 	.word	index@($__internal_0_$__cuda_sm20_div_u16)
        /*0014*/ 	.word	0x00000000


	//----- nvinfo : EIATTR_FRAME_SIZE
	.align		4
.L_4:
        /*0018*/ 	.byte	0x04, 0x11
        /*001a*/ 	.short	(.L_6 - .L_5)
	.align		4
.L_5:
        /*001c*/ 	.word	index@(_Z11img2col_cauPiS_S_)
        /*0020*/ 	.word	0x00000000


	//----- nvinfo : EIATTR_MIN_STACK_SIZE
	.align		4
.L_6:
        /*0024*/ 	.byte	0x04, 0x12
        /*0026*/ 	.short	(.L_8 - .L_7)
	.align		4
.L_7:
        /*0028*/ 	.word	index@(_Z11img2col_cauPiS_S_)
        /*002c*/ 	.word	0x00000000
.L_8:


//--------------------- .nv.compat                --------------------------
	.section	.nv.compat,"",@"SHT_CUDA_COMPAT_INFO"
	.align	4
        /*0000*/ 	.byte	0x02, 0x09, 0x00, 0x00, 0x02, 0x02, 0x01, 0x00, 0x02, 0x05, 0x05, 0x00, 0x03, 0x07, 0x01, 0x01
        /*0010*/ 	.byte	0x02, 0x03, 0x00, 0x00, 0x02, 0x06, 0x01, 0x00, 0x04, 0x0b, 0x08, 0x00, 0x01, 0x00, 0x00, 0x00
        /*0020*/ 	.byte	0x00, 0x00, 0x00, 0x00


//--------------------- .nv.info._Z11img2col_cauPiS_S_ --------------------------
	.section	.nv.info._Z11img2col_cauPiS_S_,"",@"SHT_CUDA_INFO"
	.sectionflags	@""
	.align	4


	//----- nvinfo : EIATTR_CUDA_API_VERSION
	.align		4
        /*0000*/ 	.byte	0x04, 0x37
        /*0002*/ 	.short	(.L_10 - .L_9)
.L_9:
        /*0004*/ 	.word	0x00000082


	//----- nvinfo : EIATTR_KPARAM_INFO
	.align		4
.L_10:
        /*0008*/ 	.byte	0x04, 0x17
        /*000a*/ 	.short	(.L_12 - .L_11)
.L_11:
        /*000c*/ 	.word	0x00000000
        /*0010*/ 	.short	0x0002
        /*0012*/ 	.short	0x0010
        /*0014*/ 	.byte	0x00, 0xf5, 0x21, 0x00


	//----- nvinfo : EIATTR_KPARAM_INFO
	.align		4
.L_12:
        /*0018*/ 	.byte	0x04, 0x17
        /*001a*/ 	.short	(.L_14 - .L_13)
.L_13:
        /*001c*/ 	.word	0x00000000
        /*0020*/ 	.short	0x0001
        /*0022*/ 	.short	0x0008
        /*0024*/ 	.byte	0x00, 0xf5, 0x21, 0x00


	//----- nvinfo : EIATTR_KPARAM_INFO
	.align		4
.L_14:
        /*0028*/ 	.byte	0x04, 0x17
        /*002a*/ 	.short	(.L_16 - .L_15)
.L_15:
        /*002c*/ 	.word	0x00000000
        /*0030*/ 	.short	0x0000
        /*0032*/ 	.short	0x0000
        /*0034*/ 	.byte	0x00, 0xf5, 0x21, 0x00


	//----- nvinfo : EIATTR_SPARSE_MMA_MASK
	.align		4
.L_16:
        /*0038*/ 	.byte	0x03, 0x50
        /*003a*/ 	.short	0x0000


	//----- nvinfo : EIATTR_MAXREG_COUNT
	.align		4
        /*003c*/ 	.byte	0x03, 0x1b
        /*003e*/ 	.short	0x00ff


	//----- nvinfo : EIATTR_NUM_BARRIERS
	.align		4
        /*0040*/ 	.byte	0x02, 0x4c
        /*0042*/ 	.byte	0x01
	.zero		1


	//----- nvinfo : EIATTR_MERCURY_ISA_VERSION
	.align		4
        /*0044*/ 	.byte	0x03, 0x5f
        /*0046*/ 	.short	0x0101


	//----- nvinfo : EIATTR_VRC_CTA_INIT_COUNT
	.align		4
        /*0048*/ 	.byte	0x02, 0x4a
	.zero		1
	.zero		1


	//----- nvinfo : EIATTR_EXIT_INSTR_OFFSETS
	.align		4
        /*004c*/ 	.byte	0x04, 0x1c
        /*004e*/ 	.short	(.L_18 - .L_17)


	//   ....[0]....
.L_17:
        /*0050*/ 	.word	0x00000f30


	//----- nvinfo : EIATTR_CRS_STACK_SIZE
	.align		4
.L_18:
        /*0054*/ 	.byte	0x04, 0x1e
        /*0056*/ 	.short	(.L_20 - .L_19)
.L_19:
        /*0058*/ 	.word	0x00000000


	//----- nvinfo : EIATTR_CBANK_PARAM_SIZE
	.align		4
.L_20:
        /*005c*/ 	.byte	0x03, 0x19
        /*005e*/ 	.short	0x0018


	//----- nvinfo : EIATTR_PARAM_CBANK
	.align		4
        /*0060*/ 	.byte	0x04, 0x0a
        /*0062*/ 	.short	(.L_22 - .L_21)
	.align		4
.L_21:
        /*0064*/ 	.word	index@(.nv.constant0._Z11img2col_cauPiS_S_)
        /*0068*/ 	.short	0x0380
        /*006a*/ 	.short	0x0018


	//----- nvinfo : EIATTR_SW_WAR
	.align		4
.L_22:
        /*006c*/ 	.byte	0x04, 0x36
        /*006e*/ 	.short	(.L_24 - .L_23)
.L_23:
        /*0070*/ 	.word	0x00000008
.L_24:


//--------------------- .nv.callgraph             --------------------------
	.section	.nv.callgraph,"",@"SHT_CUDA_CALLGRAPH"
	.align	4
	.sectionentsize	8
	.align		4
        /*0000*/ 	.word	0x00000000
	.align		4
        /*0004*/ 	.word	0xffffffff
	.align		4
        /*0008*/ 	.word	0x00000000
	.align		4
        /*000c*/ 	.word	0xfffffffe
	.align		4
        /*0010*/ 	.word	0x00000000
	.align		4
        /*0014*/ 	.word	0xfffffffd
	.align		4
        /*0018*/ 	.word	0x00000000
	.align		4
        /*001c*/ 	.word	0xfffffffc


//--------------------- .nv.constant3             --------------------------
	.section	.nv.constant3,"a",@progbits
	.align	4
.nv.constant3:
	.type		conv,@object
	.size		conv,(.L_0 - conv)
conv:
	.zero		16
.L_0:


//--------------------- .text._Z11img2col_cauPiS_S_ --------------------------
	.section	.text._Z11img2col_cauPiS_S_,"ax",@progbits
	.align	128
        .global         _Z11img2col_cauPiS_S_
        .type           _Z11img2col_cauPiS_S_,@function
        .size           _Z11img2col_cauPiS_S_,(.L_x_11 - _Z11img2col_cauPiS_S_)
        .other          _Z11img2col_cauPiS_S_,@"STO_CUDA_ENTRY STV_DEFAULT"
_Z11img2col_cauPiS_S_:
.text._Z11img2col_cauPiS_S_:
[----:B------:R-:W-:Y:S01]  /*0000*/  LDC R1, c[0x0][0x37c] ;  /* 0x0000df00ff017b82 */ /* 0x000fe20000000800 */
[----:B------:R-:W0:Y:S01]  /*0010*/  S2R R3, SR_TID.X ;  /* 0x0000000000037919 */ /* 0x000e220000002100 */
[----:B------:R-:W1:Y:S01]  /*0020*/  LDCU UR8, c[0x0][0x360] ;  /* 0x00006c00ff0877ac */ /* 0x000e620008000800 */
[----:B------:R-:W-:Y:S01]  /*0030*/  MOV R6, 0xc0 ;  /* 0x000000c000067802 */ /* 0x000fe20000000f00 */
[----:B------:R-:W2:Y:S01]  /*0040*/  S2R R4, SR_CTAID.X ;  /* 0x0000000000047919 */ /* 0x000ea20000002500 */
[----:B-1----:R-:W-:Y:S02]  /*0050*/  ULOP3.LUT UR4, UR8, 0xffff, URZ, 0xc0, !UPT ;  /* 0x0000ffff08047892 */ /* 0x002fe4000f8ec0ff */
[----:B0-----:R-:W-:-:S04]  /*0060*/  IADD3 R0, PT, PT, R3, UR8, RZ ;  /* 0x0000000803007c10 */ /* 0x001fc8000fffe0ff */
[----:B------:R-:W-:-:S04]  /*0070*/  IADD3 R0, PT, PT, RZ, -R0, RZ ;  /* 0x80000000ff007210 */ /* 0x000fc80007ffe0ff */
[----:B------:R-:W-:-:S04]  /*0080*/  PRMT R0, R0, 0x7710, RZ ;  /* 0x0000771000007816 */ /* 0x000fc800000000ff */
[----:B------:R-:W-:-:S04]  /*0090*/  IADD3 R0, PT, PT, R0, 0x3ffe, RZ ;  /* 0x00003ffe00007810 */ /* 0x000fc80007ffe0ff */
[----:B--2---:R-:W-:-:S07]  /*00a0*/  LOP3.LUT R0, R0, 0xffff, RZ, 0xc0, !PT ;  /* 0x0000ffff00007812 */ /* 0x004fce00078ec0ff */
[----:B------:R-:W-:Y:S05]  /*00b0*/  CALL.REL.NOINC `($__internal_0_$__cuda_sm20_div_u16) ;  /* 0x0000000c00a07944 */ /* 0x000fea0003c00000 */
[----:B------:R-:W-:Y:S01]  /*00c0*/  LOP3.LUT R5, R5, 0x3, RZ, 0xc0, !PT ;  /* 0x0000000305057812 */ /* 0x000fe200078ec0ff */
[----:B------:R-:W0:Y:S01]  /*00d0*/  LDCU.64 UR12, c[0x0][0x380] ;  /* 0x00007000ff0c77ac */ /* 0x000e220008000a00 */
[----:B------:R-:W-:Y:S01]  /*00e0*/  BSSY.RECONVERGENT B0, `(.L_x_0) ;  /* 0x0000025000007945 */ /* 0x000fe20003800200 */
[----:B------:R-:W-:Y:S01]  /*00f0*/  IMAD.MOV.U32 R2, RZ, RZ, R3 ;  /* 0x000000ffff027224 */ /* 0x000fe200078e0003 */
[C---:B------:R-:W-:Y:S01]  /*0100*/  ISETP.NE.AND P0, PT, R5.reuse, 0x2, PT ;  /* 0x000000020500780c */ /* 0x040fe20003f05270 */
[----:B------:R-:W1:Y:S01]  /*0110*/  LDCU.64 UR10, c[0x0][0x358] ;  /* 0x00006b00ff0a77ac */ /* 0x000e620008000a00 */
[----:B------:R-:W-:Y:S01]  /*0120*/  IMAD R17, R4, 0xfffc, RZ ;  /* 0x0000fffc04117824 */ /* 0x000fe200078e02ff */
[----:B------:R-:W-:-:S10]  /*0130*/  LOP3.LUT R0, R5, 0x2, RZ, 0x3c, !PT ;  /* 0x0000000205007812 */ /* 0x000fd400078e3cff */
[----:B------:R-:W-:Y:S05]  /*0140*/  @!P0 BRA `(.L_x_1) ;  /* 0x0000000000788947 */ /* 0x000fea0003800000 */
[----:B------:R-:W2:Y:S01]  /*0150*/  LDCU.64 UR4, c[0x0][0x380] ;  /* 0x00007000ff0477ac */ /* 0x000ea20008000a00 */
[----:B------:R-:W3:Y:S01]  /*0160*/  LDC.64 R6, c[0x0][0x390] ;  /* 0x0000e400ff067b82 */ /* 0x000ee20000000a00 */
[--C-:B------:R-:W-:Y:S02]  /*0170*/  IMAD R11, R4, 0x3fff, R3.reuse ;  /* 0x00003fff040b7824 */ /* 0x100fe400078e0203 */
[C---:B------:R-:W-:Y:S01]  /*0180*/  IMAD R2, R0.reuse, UR8, R3 ;  /* 0x0000000800027c24 */ /* 0x040fe2000f8e0203 */
[----:B------:R-:W-:Y:S01]  /*0190*/  IADD3 R0, PT, PT, -R0, RZ, RZ ;  /* 0x000000ff00007210 */ /* 0x000fe20007ffe1ff */
[C---:B------:R-:W-:Y:S01]  /*01a0*/  VIADD R19, R11.reuse, 0x3fff ;  /* 0x00003fff0b137836 */ /* 0x040fe20000000000 */
[----:B------:R-:W-:Y:S01]  /*01b0*/  SHF.L.U32 R21, R11, 0x2, RZ ;  /* 0x000000020b157819 */ /* 0x000fe200000006ff */
[----:B--2---:R-:W-:-:S04]  /*01c0*/  UIADD3 UR4, UP0, UPT, UR4, 0x4, URZ ;  /* 0x0000000404047890 */ /* 0x004fc8000ff1e0ff */
[----:B------:R-:W-:Y:S02]  /*01d0*/  UIADD3.X UR5, UPT, UPT, URZ, UR5, URZ, UP0, !UPT ;  /* 0x00000005ff057290 */ /* 0x000fe400087fe4ff */
[----:B------:R-:W-:-:S04]  /*01e0*/  MOV R8, UR4 ;  /* 0x0000000400087c02 */ /* 0x000fc80008000f00 */
[----:B------:R-:W-:-:S03]  /*01f0*/  MOV R9, UR5 ;  /* 0x0000000500097c02 */ /* 0x000fc60008000f00 */
[----:B------:R-:W-:-:S07]  /*0200*/  IMAD.WIDE.U32 R10, R11, 0x4, R8 ;  /* 0x000000040b0a7825 */ /* 0x000fce00078e0008 */
.L_x_2:
[----:B-12---:R-:W2:Y:S01]  /*0210*/  LDG.E R23, desc[UR10][R10.64+-0x4] ;  /* 0xfffffc0a0a177981 */ /* 0x006ea2000c1e1900 */
[----:B---3--:R-:W-:-:S05]  /*0220*/  IMAD.WIDE.U32 R12, R21, 0x4, R6 ;  /* 0x00000004150c7825 */ /* 0x008fca00078e0006 */
[----:B--2---:R2:W-:Y:S04]  /*0230*/  STG.E desc[UR10][R12.64], R23 ;  /* 0x000000170c007986 */ /* 0x0045e8000c10190a */
[----:B------:R-:W3:Y:S01]  /*0240*/  LDG.E R25, desc[UR10][R10.64] ;  /* 0x0000000a0a197981 */ /* 0x000ee2000c1e1900 */
[----:B------:R-:W-:-:S03]  /*0250*/  IMAD.WIDE R14, R19, 0x4, R8 ;  /* 0x00000004130e7825 */ /* 0x000fc600078e0208 */
[----:B---3--:R2:W-:Y:S04]  /*0260*/  STG.E desc[UR10][R12.64+0x4], R25 ;  /* 0x000004190c007986 */ /* 0x0085e8000c10190a */
[----:B------:R-:W3:Y:S04]  /*0270*/  LDG.E R27, desc[UR10][R14.64+-0x4] ;  /* 0xfffffc0a0e1b7981 */ /* 0x000ee8000c1e1900 */
[----:B---3--:R2:W-:Y:S04]  /*0280*/  STG.E desc[UR10][R12.64+0x8], R27 ;  /* 0x0000081b0c007986 */ /* 0x0085e8000c10190a */
[----:B------:R-:W3:Y:S01]  /*0290*/  LDG.E R29, desc[UR10][R14.64] ;  /* 0x0000000a0e1d7981 */ /* 0x000ee2000c1e1900 */
[----:B------:R-:W-:Y:S01]  /*02a0*/  IADD3 R0, PT, PT, R0, 0x1, RZ ;  /* 0x0000000100007810 */ /* 0x000fe20007ffe0ff */
[----:B------:R-:W-:Y:S01]  /*02b0*/  IMAD.U32 R18, RZ, RZ, UR8 ;  /* 0x00000008ff127e24 */ /* 0x000fe2000f8e00ff */
[----:B------:R-:W-:-:S02]  /*02c0*/  MOV R16, UR8 ;  /* 0x0000000800107c02 */ /* 0x000fc40008000f00 */
[----:B------:R-:W-:Y:S01]  /*02d0*/  ISETP.NE.AND P0, PT, R0, RZ, PT ;  /* 0x000000ff0000720c */ /* 0x000fe20003f05270 */
[----:B------:R-:W-:Y:S01]  /*02e0*/  IMAD.WIDE.U32 R10, R18, 0x4, R10 ;  /* 0x00000004120a7825 */ /* 0x000fe200078e000a */
[----:B------:R-:W-:Y:S02]  /*02f0*/  LEA R21, R16, R21, 0x2 ;  /* 0x0000001510157211 */ /* 0x000fe400078e10ff */
[----:B------:R-:W-:Y:S01]  /*0300*/  IADD3 R19, PT, PT, R19, UR8, RZ ;  /* 0x0000000813137c10 */ /* 0x000fe2000fffe0ff */
[----:B---3--:R2:W-:Y:S08]  /*0310*/  STG.E desc[UR10][R12.64+0xc], R29 ;  /* 0x00000c1d0c007986 */ /* 0x0085f0000c10190a */
[----:B------:R-:W-:Y:S05]  /*0320*/  @P0 BRA `(.L_x_2) ;  /* 0xfffffffc00b80947 */ /* 0x000fea000383ffff */
.L_x_1:
[----:B01----:R-:W-:Y:S05]  /*0330*/  BSYNC.RECONVERGENT B0 ;  /* 0x0000000000007941 */ /* 0x003fea0003800200 */
.L_x_0:
[----:B------:R-:W-:Y:S01]  /*0340*/  MOV R7, UR8 ;  /* 0x0000000800077c02 */ /* 0x000fe20008000f00 */
[----:B------:R-:W-:Y:S01]  /*0350*/  IMAD R0, R4, 0x3fff, R2 ;  /* 0x00003fff04007824 */ /* 0x000fe200078e0202 */
[----:B------:R-:W-:Y:S01]  /*0360*/  BSSY.RECONVERGENT B0, `(.L_x_3) ;  /* 0x0000053000007945 */ /* 0x000fe20003800200 */
[----:B------:R-:W-:Y:S01]  /*0370*/  IMAD.U32 R11, RZ, RZ, UR8 ;  /* 0x00000008ff0b7e24 */ /* 0x000fe2000f8e00ff */
[----:B------:R-:W-:Y:S01]  /*0380*/  LEA R9, R2, R17, 0x2 ;  /* 0x0000001102097211 */ /* 0x000fe200078e10ff */
[----:B------:R-:W-:Y:S01]  /*0390*/  IMAD R22, R7, 0x3, R0 ;  /* 0x0000000307167824 */ /* 0x000fe200078e0200 */
[C---:B------:R-:W-:Y:S01]  /*03a0*/  IADD3 R10, PT, PT, R0.reuse, UR8, RZ ;  /* 0x00000008000a7c10 */ /* 0x040fe2000fffe0ff */
[----:B------:R-:W-:Y:S01]  /*03b0*/  VIADD R6, R0, 0x3fff ;  /* 0x00003fff00067836 */ /* 0x000fe20000000000 */
[----:B------:R-:W-:Y:S01]  /*03c0*/  LEA R8, R11, R0, 0x1 ;  /* 0x000000000b087211 */ /* 0x000fe200078e08ff */
[----:B------:R-:W-:Y:S01]  /*03d0*/  UIMAD.WIDE.U32 UR4, UR8, 0xc, UR12 ;  /* 0x0000000c080478a5 */ /* 0x000fe2000f8e000c */
[----:B------:R-:W-:Y:S01]  /*03e0*/  SHF.L.U32 R7, R22, 0x2, RZ ;  /* 0x0000000216077819 */ /* 0x000fe200000006ff */
[----:B------:R-:W-:Y:S01]  /*03f0*/  UIMAD.WIDE.U32 UR6, UR8, 0x8, UR12 ;  /* 0x00000008080678a5 */ /* 0x000fe2000f8e000c */
[----:B------:R-:W-:-:S02]  /*0400*/  SHF.L.U32 R11, R10, 0x2, RZ ;  /* 0x000000020a0b7819 */ /* 0x000fc400000006ff */
[----:B--2---:R-:W-:-:S09]  /*0410*/  SHF.L.U32 R23, R8, 0x2, RZ ;  /* 0x0000000208177819 */ /* 0x004fd200000006ff */
.L_x_4:
[----:B------:R-:W-:Y:S01]  /*0420*/  IMAD.MOV.U32 R21, RZ, RZ, 0x4 ;  /* 0x00000004ff157424 */ /* 0x000fe200078e00ff */
[----:B------:R-:W0:Y:S03]  /*0430*/  LDC.64 R12, c[0x0][0x390] ;  /* 0x0000e400ff0c7b82 */ /* 0x000e260000000a00 */
[----:B------:R-:W-:-:S05]  /*0440*/  IMAD.WIDE.U32 R20, R0, R21, UR12 ;  /* 0x0000000c00147e25 */ /* 0x000fca000f8e0015 */
[----:B------:R-:W2:Y:S01]  /*0450*/  LDG.E R25, desc[UR10][R20.64] ;  /* 0x0000000a14197981 */ /* 0x000ea2000c1e1900 */
[----:B0-----:R-:W-:-:S05]  /*0460*/  IMAD.WIDE.U32 R18, R9, 0x4, R12 ;  /* 0x0000000409127825 */ /* 0x001fca00078e000c */
[----:B--2---:R0:W-:Y:S04]  /*0470*/  STG.E desc[UR10][R18.64], R25 ;  /* 0x0000001912007986 */ /* 0x0041e8000c10190a */
[----:B------:R-:W2:Y:S01]  /*0480*/  LDG.E R27, desc[UR10][R20.64+0x4] ;  /* 0x0000040a141b7981 */ /* 0x000ea2000c1e1900 */
[----:B------:R-:W-:-:S05]  /*0490*/  HFMA2 R15, -RZ, RZ, 0, 2.384185791015625e-07 ;  /* 0x00000004ff0f7431 */ /* 0x000fca00000001ff */
[----:B------:R-:W-:Y:S01]  /*04a0*/  IMAD.WIDE R14, R6, R15, UR12 ;  /* 0x0000000c060e7e25 */ /* 0x000fe2000f8e020f */
[----:B--2---:R1:W-:Y:S04]  /*04b0*/  STG.E desc[UR10][R18.64+0x4], R27 ;  /* 0x0000041b12007986 */ /* 0x0043e8000c10190a */
[----:B------:R-:W2:Y:S01]  /*04c0*/  LDG.E R29, desc[UR10][R14.64] ;  /* 0x0000000a0e1d7981 */ /* 0x000ea2000c1e1900 */
[----:B------:R-:W-:-:S03]  /*04d0*/  MOV R17, 0x4 ;  /* 0x0000000400117802 */ /* 0x000fc60000000f00 */
[----:B--2---:R2:W-:Y:S04]  /*04e0*/  STG.E desc[UR10][R18.64+0x8], R29 ;  /* 0x0000081d12007986 */ /* 0x0045e8000c10190a */
[----:B------:R-:W3:Y:S01]  /*04f0*/  LDG.E R24, desc[UR10][R14.64+0x4] ;  /* 0x0000040a0e187981 */ /* 0x000ee2000c1e1900 */
[----:B------:R-:W-:-:S03]  /*0500*/  IMAD.WIDE.U32 R16, R10, R17, UR12 ;  /* 0x0000000c0a107e25 */ /* 0x000fc6000f8e0011 */
[----:B---3--:R3:W-:Y:S04]  /*0510*/  STG.E desc[UR10][R18.64+0xc], R24 ;  /* 0x00000c1812007986 */ /* 0x0087e8000c10190a */
[----:B0-----:R-:W4:Y:S01]  /*0520*/  LDG.E R25, desc[UR10][R16.64] ;  /* 0x0000000a10197981 */ /* 0x001f22000c1e1900 */
[----:B------:R-:W-:Y:S01]  /*0530*/  IMAD.WIDE.U32 R20, R11, 0x4, R12 ;  /* 0x000000040b147825 */ /* 0x000fe200078e000c */
[----:B-1----:R-:W-:-:S04]  /*0540*/  MOV R27, UR8 ;  /* 0x00000008001b7c02 */ /* 0x002fc80008000f00 */
[----:B----4-:R0:W-:Y:S04]  /*0550*/  STG.E desc[UR10][R20.64], R25 ;  /* 0x0000001914007986 */ /* 0x0101e8000c10190a */
[----:B------:R-:W4:Y:S01]  /*0560*/  LDG.E R28, desc[UR10][R16.64+0x4] ;  /* 0x0000040a101c7981 */ /* 0x000f22000c1e1900 */
[----:B------:R-:W-:-:S03]  /*0570*/  IMAD.WIDE.U32 R26, R27, 0x4, R14 ;  /* 0x000000041b1a7825 */ /* 0x000fc600078e000e */
[----:B----4-:R-:W-:Y:S04]  /*0580*/  STG.E desc[UR10][R20.64+0x4], R28 ;  /* 0x0000041c14007986 */ /* 0x010fe8000c10190a */
[----:B--2---:R-:W2:Y:S01]  /*0590*/  LDG.E R29, desc[UR10][R26.64] ;  /* 0x0000000a1a1d7981 */ /* 0x004ea2000c1e1900 */
[----:B------:R-:W-:-:S03]  /*05a0*/  IMAD.MOV.U32 R15, RZ, RZ, 0x4 ;  /* 0x00000004ff0f7424 */ /* 0x000fc600078e00ff */
[----:B--2---:R1:W-:Y:S04]  /*05b0*/  STG.E desc[UR10][R20.64+0x8], R29 ;  /* 0x0000081d14007986 */ /* 0x0043e8000c10190a */
[----:B------:R-:W2:Y:S01]  /*05c0*/  LDG.E R27, desc[UR10][R26.64+0x4] ;  /* 0x0000040a1a1b7981 */ /* 0x000ea2000c1e1900 */
[----:B------:R-:W-:-:S03]  /*05d0*/  IMAD.WIDE.U32 R14, R8, R15, UR12 ;  /* 0x0000000c080e7e25 */ /* 0x000fc6000f8e000f */
[----:B--2---:R2:W-:Y:S04]  /*05e0*/  STG.E desc[UR10][R20.64+0xc], R27 ;  /* 0x00000c1b14007986 */ /* 0x0045e8000c10190a */
[----:B---3--:R-:W3:Y:S01]  /*05f0*/  LDG.E R19, desc[UR10][R14.64] ;  /* 0x0000000a0e137981 */ /* 0x008ee2000c1e1900 */
[----:B------:R-:W-:-:S04]  /*0600*/  IMAD.WIDE.U32 R16, R23, 0x4, R12 ;  /* 0x0000000417107825 */ /* 0x000fc800078e000c */
[----:B0-----:R-:W-:Y:S01]  /*0610*/  HFMA2 R25, -RZ, RZ, 0, 2.384185791015625e-07 ;  /* 0x00000004ff197431 */ /* 0x001fe200000001ff */
[----:B---3--:R0:W-:Y:S04]  /*0620*/  STG.E desc[UR10][R16.64], R19 ;  /* 0x0000001310007986 */ /* 0x0081e8000c10190a */
[----:B-1----:R-:W3:Y:S01]  /*0630*/  LDG.E R29, desc[UR10][R14.64+0x4] ;  /* 0x0000040a0e1d7981 */ /* 0x002ee2000c1e1900 */
[----:B------:R-:W-:-:S03]  /*0640*/  IMAD.WIDE R24, R6, R25, UR6 ;  /* 0x0000000606187e25 */ /* 0x000fc6000f8e0219 */
[----:B---3--:R-:W-:Y:S04]  /*0650*/  STG.E desc[UR10][R16.64+0x4], R29 ;  /* 0x0000041d10007986 */ /* 0x008fe8000c10190a */
[----:B------:R-:W3:Y:S01]  /*0660*/  LDG.E R26, desc[UR10][R24.64] ;  /* 0x0000000a181a7981 */ /* 0x000ee2000c1e1900 */
[----:B--2---:R-:W-:-:S03]  /*0670*/  MOV R21, 0x4 ;  /* 0x0000000400157802 */ /* 0x004fc60000000f00 */
[----:B---3--:R-:W-:Y:S04]  /*0680*/  STG.E desc[UR10][R16.64+0x8], R26 ;  /* 0x0000081a10007986 */ /* 0x008fe8000c10190a */
[----:B------:R-:W2:Y:S01]  /*0690*/  LDG.E R28, desc[UR10][R24.64+0x4] ;  /* 0x0000040a181c7981 */ /* 0x000ea2000c1e1900 */
[----:B0-----:R-:W-:-:S03]  /*06a0*/  IMAD.WIDE.U32 R18, R22, R21, UR12 ;  /* 0x0000000c16127e25 */ /* 0x001fc6000f8e0015 */
[----:B--2---:R0:W-:Y:S04]  /*06b0*/  STG.E desc[UR10][R16.64+0xc], R28 ;  /* 0x00000c1c10007986 */ /* 0x0041e8000c10190a */
[----:B------:R-:W2:Y:S01]  /*06c0*/  LDG.E R27, desc[UR10][R18.64] ;  /* 0x0000000a121b7981 */ /* 0x000ea2000c1e1900 */
[----:B------:R-:W-:-:S05]  /*06d0*/  IMAD.WIDE.U32 R14, R7, 0x4, R12 ;  /* 0x00000004070e7825 */ /* 0x000fca00078e000c */
[----:B--2---:R1:W-:Y:S04]  /*06e0*/  STG.E desc[UR10][R14.64], R27 ;  /* 0x0000001b0e007986 */ /* 0x0043e8000c10190a */
[----:B------:R-:W2:Y:S01]  /*06f0*/  LDG.E R19, desc[UR10][R18.64+0x4] ;  /* 0x0000040a12137981 */ /* 0x000ea2000c1e1900 */
[----:B------:R-:W-:-:S03]  /*0700*/  IMAD.WIDE R20, R6, R21, UR4 ;  /* 0x0000000406147e25 */ /* 0x000fc6000f8e0215 */
[----:B--2---:R2:W-:Y:S04]  /*0710*/  STG.E desc[UR10][R14.64+0x4], R19 ;  /* 0x000004130e007986 */ /* 0x0045e8000c10190a */
[----:B------:R-:W3:Y:S01]  /*0720*/  LDG.E R25, desc[UR10][R20.64] ;  /* 0x0000000a14197981 */ /* 0x000ee2000c1e1900 */
[----:B0-----:R-:W-:-:S04]  /*0730*/  MOV R17, UR8 ;  /* 0x0000000800117c02 */ /* 0x001fc80008000f00 */
[----:B------:R-:W-:-:S04]  /*0740*/  LEA R2, R17, R2, 0x2 ;  /* 0x0000000211027211 */ /* 0x000fc800078e10ff */
[----:B------:R-:W-:Y:S01]  /*0750*/  ISETP.GE.U32.AND P0, PT, R2, 0x3fff, PT ;  /* 0x00003fff0200780c */ /* 0x000fe20003f06070 */
[----:B---3--:R-:W-:Y:S04]  /*0760*/  STG.E desc[UR10][R14.64+0x8], R25 ;  /* 0x000008190e007986 */ /* 0x008fe8000c10190a */
[----:B------:R0:W3:Y:S01]  /*0770*/  LDG.E R29, desc[UR10][R20.64+0x4] ;  /* 0x0000040a141d7981 */ /* 0x0000e2000c1e1900 */
[----:B------:R-:W-:Y:S01]  /*0780*/  IMAD.U32 R16, RZ, RZ, UR8 ;  /* 0x00000008ff107e24 */ /* 0x000fe2000f8e00ff */
[----:B-1----:R-:W-:Y:S01]  /*0790*/  MOV R27, UR8 ;  /* 0x00000008001b7c02 */ /* 0x002fe20008000f00 */
[----:B--2---:R-:W-:Y:S01]  /*07a0*/  IMAD.U32 R19, RZ, RZ, UR8 ;  /* 0x00000008ff137e24 */ /* 0x004fe2000f8e00ff */
[----:B------:R-:W-:Y:S01]  /*07b0*/  MOV R18, UR8 ;  /* 0x0000000800127c02 */ /* 0x000fe20008000f00 */
[C---:B------:R-:W-:Y:S01]  /*07c0*/  IMAD R8, R16.reuse, 0x4, R8 ;  /* 0x0000000410087824 */ /* 0x040fe200078e0208 */
[C---:B------:R-:W-:Y:S01]  /*07d0*/  LEA R0, R16.reuse, R0, 0x2 ;  /* 0x0000000010007211 */ /* 0x040fe200078e10ff */
[----:B------:R-:W-:Y:S01]  /*07e0*/  IMAD R9, R16, 0x10, R9 ;  /* 0x0000001010097824 */ /* 0x000fe200078e0209 */
[----:B------:R-:W-:-:S02]  /*07f0*/  LEA R22, R17, R22, 0x2 ;  /* 0x0000001611167211 */ /* 0x000fc400078e10ff */
[----:B0-----:R-:W-:Y:S02]  /*0800*/  MOV R20, UR8 ;  /* 0x0000000800147c02 */ /* 0x001fe40008000f00 */
[----:B------:R-:W-:Y:S02]  /*0810*/  LEA R6, R27, R6, 0x2 ;  /* 0x000000061b067211 */ /* 0x000fe400078e10ff */
[----:B------:R-:W-:Y:S02]  /*0820*/  LEA R10, R19, R10, 0x2 ;  /* 0x0000000a130a7211 */ /* 0x000fe400078e10ff */
[----:B------:R-:W-:Y:S02]  /*0830*/  LEA R7, R18, R7, 0x4 ;  /* 0x0000000712077211 */ /* 0x000fe400078e20ff */
[----:B------:R-:W-:Y:S01]  /*0840*/  LEA R23, R20, R23, 0x4 ;  /* 0x0000001714177211 */ /* 0x000fe200078e20ff */
[----:B---3--:R0:W-:Y:S02]  /*0850*/  STG.E desc[UR10][R14.64+0xc], R29 ;  /* 0x00000c1d0e007986 */ /* 0x0081e4000c10190a */
[----:B0-----:R-:W-:-:S04]  /*0860*/  MOV R14, UR8 ;  /* 0x00000008000e7c02 */ /* 0x001fc80008000f00 */
[----:B------:R-:W-:Y:S01]  /*0870*/  LEA R11, R14, R11, 0x4 ;  /* 0x0000000b0e0b7211 */ /* 0x000fe200078e20ff */
[----:B------:R-:W-:Y:S06]  /*0880*/  @!P0 BRA `(.L_x_4) ;  /* 0xfffffff800e48947 */ /* 0x000fec000383ffff */
[----:B------:R-:W-:Y:S05]  /*0890*/  BSYNC.RECONVERGENT B0 ;  /* 0x0000000000007941 */ /* 0x000fea0003800200 */
.L_x_3:
[----:B------:R-:W-:Y:S01]  /*08a0*/  ISETP.NE.AND P0, PT, R5, 0x2, PT ;  /* 0x000000020500780c */ /* 0x000fe20003f05270 */
[----:B------:R-:W0:Y:S01]  /*08b0*/  LDCU.128 UR4, c[0x3][URZ] ;  /* 0x00c00000ff0477ac */ /* 0x000e220008000c00 */
[----:B------:R-:W-:Y:S01]  /*08c0*/  BSSY.RECONVERGENT B0, `(.L_x_5) ;  /* 0x000001c000007945 */ /* 0x000fe20003800200 */
[----:B------:R-:W-:Y:S02]  /*08d0*/  IMAD R0, R4, 0xfffc, RZ ;  /* 0x0000fffc04007824 */ /* 0x000fe400078e02ff */
[----:B------:R-:W-:-:S08]  /*08e0*/  IMAD.U32 R14, RZ, RZ, UR8 ;  /* 0x00000008ff0e7e24 */ /* 0x000fd0000f8e00ff */
[----:B------:R-:W-:Y:S05]  /*08f0*/  @!P0 BRA `(.L_x_6) ;  /* 0x0000000000608947 */ /* 0x000fea0003800000 */
[----:B------:R-:W1:Y:S01]  /*0900*/  LDC.64 R6, c[0x0][0x388] ;  /* 0x0000e200ff067b82 */ /* 0x000e620000000a00 */
[----:B------:R-:W-:Y:S01]  /*0910*/  LOP3.LUT R2, R5, 0x2, RZ, 0x3c, !PT ;  /* 0x0000000205027812 */ /* 0x000fe200078e3cff */
[----:B------:R-:W-:Y:S01]  /*0920*/  IMAD R9, R4, 0x3fff, R3 ;  /* 0x00003fff04097824 */ /* 0x000fe200078e0203 */
[----:B------:R-:W-:-:S03]  /*0930*/  LEA R5, R3, R0, 0x2 ;  /* 0x0000000003057211 */ /* 0x000fc600078e10ff */
[C---:B------:R-:W-:Y:S01]  /*0940*/  IMAD R3, R2.reuse, UR8, R3 ;  /* 0x0000000802037c24 */ /* 0x040fe2000f8e0203 */
[----:B------:R-:W-:Y:S01]  /*0950*/  IADD3 R2, PT, PT, -R2, RZ, RZ ;  /* 0x000000ff02027210 */ /* 0x000fe20007ffe1ff */
[----:B-1----:R-:W-:-:S07]  /*0960*/  IMAD.WIDE.U32 R6, R9, 0x4, R6 ;  /* 0x0000000409067825 */ /* 0x002fce00078e0006 */
.L_x_7:
[----:B------:R-:W-:-:S05]  /*0970*/  IMAD.WIDE.U32 R8, R5, 0x4, R12 ;  /* 0x0000000405087825 */ /* 0x000fca00078e000c */
[----:B------:R-:W0:Y:S04]  /*0980*/  LDG.E R10, desc[UR10][R8.64] ;  /* 0x0000000a080a7981 */ /* 0x000e28000c1e1900 */
[----:B------:R-:W2:Y:S04]  /*0990*/  LDG.E R11, desc[UR10][R8.64+0x4] ;  /* 0x0000040a080b7981 */ /* 0x000ea8000c1e1900 */
[----:B------:R-:W3:Y:S04]  /*09a0*/  LDG.E R15, desc[UR10][R8.64+0x8] ;  /* 0x0000080a080f7981 */ /* 0x000ee8000c1e1900 */
[----:B------:R-:W4:Y:S01]  /*09b0*/  LDG.E R17, desc[UR10][R8.64+0xc] ;  /* 0x00000c0a08117981 */ /* 0x000f22000c1e1900 */
[----:B------:R-:W-:-:S04]  /*09c0*/  IADD3 R2, PT, PT, R2, 0x1, RZ ;  /* 0x0000000102027810 */ /* 0x000fc80007ffe0ff */
[----:B------:R-:W-:Y:S01]  /*09d0*/  ISETP.NE.AND P0, PT, R2, RZ, PT ;  /* 0x000000ff0200720c */ /* 0x000fe20003f05270 */
[----:B0-----:R-:W-:-:S04]  /*09e0*/  IMAD R10, R10, UR4, RZ ;  /* 0x000000040a0a7c24 */ /* 0x001fc8000f8e02ff */
[----:B--2---:R-:W-:Y:S02]  /*09f0*/  IMAD R10, R11, UR5, R10 ;  /* 0x000000050b0a7c24 */ /* 0x004fe4000f8e020a */
[----:B------:R-:W-:Y:S02]  /*0a00*/  IMAD.U32 R11, RZ, RZ, UR8 ;  /* 0x00000008ff0b7e24 */ /* 0x000fe4000f8e00ff */
[----:B---3--:R-:W-:-:S04]  /*0a10*/  IMAD R10, R15, UR6, R10 ;  /* 0x000000060f0a7c24 */ /* 0x008fc8000f8e020a */
[----:B----4-:R-:W-:Y:S01]  /*0a20*/  IMAD R17, R17, UR7, R10 ;  /* 0x0000000711117c24 */ /* 0x010fe2000f8e020a */
[----:B------:R-:W-:-:S04]  /*0a30*/  MOV R10, UR8 ;  /* 0x00000008000a7c02 */ /* 0x000fc80008000f00 */
[----:B------:R0:W-:Y:S01]  /*0a40*/  STG.E desc[UR10][R6.64], R17 ;  /* 0x0000001106007986 */ /* 0x0001e2000c10190a */
[----:B------:R-:W-:Y:S01]  /*0a50*/  LEA R5, R10, R5, 0x2 ;  /* 0x000000050a057211 */ /* 0x000fe200078e10ff */
[----:B0-----:R-:W-:Y:S01]  /*0a60*/  IMAD.WIDE.U32 R6, R11, 0x4, R6 ;  /* 0x000000040b067825 */ /* 0x001fe200078e0006 */
[----:B------:R-:W-:Y:S06]  /*0a70*/  @P0 BRA `(.L_x_7) ;  /* 0xfffffffc00bc0947 */ /* 0x000fec000383ffff */
.L_x_6:
[----:B0-----:R-:W-:Y:S05]  /*0a80*/  BSYNC.RECONVERGENT B0 ;  /* 0x0000000000007941 */ /* 0x001fea0003800200 */
.L_x_5:
[----:B------:R-:W-:Y:S01]  /*0a90*/  MOV R2, UR8 ;  /* 0x0000000800027c02 */ /* 0x000fe20008000f00 */
[----:B------:R-:W-:Y:S01]  /*0aa0*/  IMAD R11, R4, 0x3fff, R3 ;  /* 0x00003fff040b7824 */ /* 0x000fe200078e0203 */
[----:B------:R-:W-:Y:S01]  /*0ab0*/  BSSY.RECONVERGENT B0, `(.L_x_8) ;  /* 0x0000046000007945 */ /* 0x000fe20003800200 */
[----:B------:R-:W-:Y:S01]  /*0ac0*/  LEA R17, R3, R0, 0x2 ;  /* 0x0000000003117211 */ /* 0x000fe200078e10ff */
[----:B------:R-:W0:Y:S01]  /*0ad0*/  LDCU.128 UR4, c[0x3][URZ] ;  /* 0x00c00000ff0477ac */ /* 0x000e220008000c00 */
[--C-:B------:R-:W-:Y:S01]  /*0ae0*/  IMAD R7, R2, 0x3, R11.reuse ;  /* 0x0000000302077824 */ /* 0x100fe200078e020b */
[----:B------:R-:W-:Y:S01]  /*0af0*/  IADD3 R15, PT, PT, R11, UR8, RZ ;  /* 0x000000080b0f7c10 */ /* 0x000fe2000fffe0ff */
[----:B------:R-:W-:-:S03]  /*0b00*/  IMAD R9, R14, 0x2, R11 ;  /* 0x000000020e097824 */ /* 0x000fc600078e020b */
[----:B------:R-:W-:Y:S01]  /*0b10*/  SHF.L.U32 R23, R15, 0x2, RZ ;  /* 0x000000020f177819 */ /* 0x000fe200000006ff */
[----:B------:R-:W-:Y:S01]  /*0b20*/  IMAD.SHL.U32 R19, R9, 0x4, RZ ;  /* 0x0000000409137824 */ /* 0x000fe200078e00ff */
[----:B------:R-:W-:-:S07]  /*0b30*/  SHF.L.U32 R21, R7, 0x2, RZ ;  /* 0x0000000207157819 */ /* 0x000fce00000006ff */
.L_x_9:
[----:B------:R-:W-:Y:S01]  /*0b40*/  IMAD.WIDE.U32 R28, R17, 0x4, R12 ;  /* 0x00000004111c7825 */ /* 0x000fe200078e000c */
[----:B------:R-:W1:Y:S04]  /*0b50*/  LDC.64 R4, c[0x0][0x388] ;  /* 0x0000e200ff047b82 */ /* 0x000e680000000a00 */
[----:B------:R-:W0:Y:S04]  /*0b60*/  LDG.E R0, desc[UR10][R28.64] ;  /* 0x0000000a1c007981 */ /* 0x000e28000c1e1900 */
[----:B------:R-:W2:Y:S04]  /*0b70*/  LDG.E R25, desc[UR10][R28.64+0x4] ;  /* 0x0000040a1c197981 */ /* 0x000ea8000c1e1900 */
[----:B------:R-:W3:Y:S04]  /*0b80*/  LDG.E R27, desc[UR10][R28.64+0x8] ;  /* 0x0000080a1c1b7981 */ /* 0x000ee8000c1e1900 */
[----:B------:R-:W4:Y:S01]  /*0b90*/  LDG.E R2, desc[UR10][R28.64+0xc] ;  /* 0x00000c0a1c027981 */ /* 0x000f22000c1e1900 */
[----:B0-----:R-:W-:-:S04]  /*0ba0*/  IMAD R0, R0, UR4, RZ ;  /* 0x0000000400007c24 */ /* 0x001fc8000f8e02ff */
[----:B--2---:R-:W-:Y:S02]  /*0bb0*/  IMAD R0, R25, UR5, R0 ;  /* 0x0000000519007c24 */ /* 0x004fe4000f8e0200 */
[----:B-1----:R-:W-:-:S04]  /*0bc0*/  IMAD.WIDE.U32 R24, R11, 0x4, R4 ;  /* 0x000000040b187825 */ /* 0x002fc800078e0004 */
[----:B---3--:R-:W-:Y:S02]  /*0bd0*/  IMAD R0, R27, UR6, R0 ;  /* 0x000000061b007c24 */ /* 0x008fe4000f8e0200 */
[----:B------:R-:W-:-:S04]  /*0be0*/  IMAD.WIDE.U32 R26, R23, 0x4, R12 ;  /* 0x00000004171a7825 */ /* 0x000fc800078e000c */
[----:B----4-:R-:W-:-:S05]  /*0bf0*/  IMAD R0, R2, UR7, R0 ;  /* 0x0000000702007c24 */ /* 0x010fca000f8e0200 */
[----:B------:R0:W-:Y:S04]  /*0c00*/  STG.E desc[UR10][R24.64], R0 ;  /* 0x0000000018007986 */ /* 0x0001e8000c10190a */
[----:B------:R-:W2:Y:S04]  /*0c10*/  LDG.E R2, desc[UR10][R26.64] ;  /* 0x0000000a1a027981 */ /* 0x000ea8000c1e1900 */
[----:B------:R-:W3:Y:S04]  /*0c20*/  LDG.E R6, desc[UR10][R26.64+0x4] ;  /* 0x0000040a1a067981 */ /* 0x000ee8000c1e1900 */
[----:B------:R-:W4:Y:S04]  /*0c30*/  LDG.E R29, desc[UR10][R26.64+0x8] ;  /* 0x0000080a1a1d7981 */ /* 0x000f28000c1e1900 */
[----:B------:R-:W5:Y:S01]  /*0c40*/  LDG.E R8, desc[UR10][R26.64+0xc] ;  /* 0x00000c0a1a087981 */ /* 0x000f62000c1e1900 */
[----:B0-----:R-:W-:-:S04]  /*0c50*/  IMAD.WIDE.U32 R24, R19, 0x4, R12 ;  /* 0x0000000413187825 */ /* 0x001fc800078e000c */
[----:B--2---:R-:W-:-:S04]  /*0c60*/  IMAD R2, R2, UR4, RZ ;  /* 0x0000000402027c24 */ /* 0x004fc8000f8e02ff */
[----:B---3--:R-:W-:-:S04]  /*0c70*/  IMAD R2, R6, UR5, R2 ;  /* 0x0000000506027c24 */ /* 0x008fc8000f8e0202 */
[----:B----4-:R-:W-:Y:S02]  /*0c80*/  IMAD R2, R29, UR6, R2 ;  /* 0x000000061d027c24 */ /* 0x010fe4000f8e0202 */
[----:B------:R-:W-:-:S04]  /*0c90*/  IMAD.WIDE.U32 R28, R15, 0x4, R4 ;  /* 0x000000040f1c7825 */ /* 0x000fc800078e0004 */
[----:B-----5:R-:W-:-:S05]  /*0ca0*/  IMAD R2, R8, UR7, R2 ;  /* 0x0000000708027c24 */ /* 0x020fca000f8e0202 */
[----:B------:R0:W-:Y:S04]  /*0cb0*/  STG.E desc[UR10][R28.64], R2 ;  /* 0x000000021c007986 */ /* 0x0001e8000c10190a */
[----:B------:R-:W2:Y:S04]  /*0cc0*/  LDG.E R0, desc[UR10][R24.64] ;  /* 0x0000000a18007981 */ /* 0x000ea8000c1e1900 */
[----:B------:R-:W3:Y:S04]  /*0cd0*/  LDG.E R6, desc[UR10][R24.64+0x4] ;  /* 0x0000040a18067981 */ /* 0x000ee8000c1e1900 */
[----:B------:R-:W4:Y:S04]  /*0ce0*/  LDG.E R8, desc[UR10][R24.64+0x8] ;  /* 0x0000080a18087981 */ /* 0x000f28000c1e1900 */
[----:B------:R-:W5:Y:S01]  /*0cf0*/  LDG.E R10, desc[UR10][R24.64+0xc] ;  /* 0x00000c0a180a7981 */ /* 0x000f62000c1e1900 */
[----:B------:R-:W-:-:S04]  /*0d00*/  IMAD.WIDE.U32 R26, R9, 0x4, R4 ;  /* 0x00000004091a7825 */ /* 0x000fc800078e0004 */
[----:B0-----:R-:W-:-:S04]  /*0d10*/  IMAD.WIDE.U32 R28, R21, 0x4, R12 ;  /* 0x00000004151c7825 */ /* 0x001fc800078e000c */
[----:B--2---:R-:W-:-:S04]  /*0d20*/  IMAD R0, R0, UR4, RZ ;  /* 0x0000000400007c24 */ /* 0x004fc8000f8e02ff */
[----:B---3--:R-:W-:-:S04]  /*0d30*/  IMAD R0, R6, UR5, R0 ;  /* 0x0000000506007c24 */ /* 0x008fc8000f8e0200 */
[----:B----4-:R-:W-:-:S04]  /*0d40*/  IMAD R0, R8, UR6, R0 ;  /* 0x0000000608007c24 */ /* 0x010fc8000f8e0200 */
[----:B-----5:R-:W-:-:S05]  /*0d50*/  IMAD R0, R10, UR7, R0 ;  /* 0x000000070a007c24 */ /* 0x020fca000f8e0200 */
[----:B------:R0:W-:Y:S04]  /*0d60*/  STG.E desc[UR10][R26.64], R0 ;  /* 0x000000001a007986 */ /* 0x0001e8000c10190a */
[----:B------:R-:W2:Y:S04]  /*0d70*/  LDG.E R2, desc[UR10][R28.64] ;  /* 0x0000000a1c027981 */ /* 0x000ea8000c1e1900 */
[----:B------:R-:W3:Y:S04]  /*0d80*/  LDG.E R6, desc[UR10][R28.64+0x4] ;  /* 0x0000040a1c067981 */ /* 0x000ee8000c1e1900 */
[----:B------:R-:W4:Y:S04]  /*0d90*/  LDG.E R8, desc[UR10][R28.64+0x8] ;  /* 0x0000080a1c087981 */ /* 0x000f28000c1e1900 */
[----:B------:R-:W5:Y:S01]  /*0da0*/  LDG.E R25, desc[UR10][R28.64+0xc] ;  /* 0x00000c0a1c197981 */ /* 0x000f62000c1e1900 */
[----:B------:R-:W-:Y:S01]  /*0db0*/  IMAD.WIDE.U32 R4, R7, 0x4, R4 ;  /* 0x0000000407047825 */ /* 0x000fe200078e0004 */
[----:B0-----:R-:W-:-:S04]  /*0dc0*/  MOV R0, UR8 ;  /* 0x0000000800007c02 */ /* 0x001fc80008000f00 */
[C---:B------:R-:W-:Y:S01]  /*0dd0*/  LEA R23, R0.reuse, R23, 0x4 ;  /* 0x0000001700177211 */ /* 0x040fe200078e20ff */
[----:B------:R-:W-:Y:S02]  /*0de0*/  IMAD R15, R0, 0x4, R15 ;  /* 0x00000004000f7824 */ /* 0x000fe400078e020f */
[----:B--2---:R-:W-:-:S04]  /*0df0*/  IMAD R2, R2, UR4, RZ ;  /* 0x0000000402027c24 */ /* 0x004fc8000f8e02ff */
[----:B---3--:R-:W-:Y:S01]  /*0e00*/  IMAD R2, R6, UR5, R2 ;  /* 0x0000000506027c24 */ /* 0x008fe2000f8e0202 */
[----:B------:R-:W-:-:S03]  /*0e10*/  MOV R6, UR8 ;  /* 0x0000000800067c02 */ /* 0x000fc60008000f00 */
[----:B----4-:R-:W-:Y:S01]  /*0e20*/  IMAD R2, R8, UR6, R2 ;  /* 0x0000000608027c24 */ /* 0x010fe2000f8e0202 */
[----:B------:R-:W-:Y:S02]  /*0e30*/  MOV R8, UR8 ;  /* 0x0000000800087c02 */ /* 0x000fe40008000f00 */
[----:B------:R-:W-:Y:S01]  /*0e40*/  LEA R21, R6, R21, 0x4 ;  /* 0x0000001506157211 */ /* 0x000fe200078e20ff */
[----:B-----5:R-:W-:Y:S01]  /*0e50*/  IMAD R25, R25, UR7, R2 ;  /* 0x0000000719197c24 */ /* 0x020fe2000f8e0202 */
[----:B------:R-:W-:Y:S02]  /*0e60*/  MOV R2, UR8 ;  /* 0x0000000800027c02 */ /* 0x000fe40008000f00 */
[----:B------:R-:W-:Y:S02]  /*0e70*/  LEA R17, R8, R17, 0x4 ;  /* 0x0000001108117211 */ /* 0x000fe400078e20ff */
[----:B------:R0:W-:Y:S01]  /*0e80*/  STG.E desc[UR10][R4.64], R25 ;  /* 0x0000001904007986 */ /* 0x0001e2000c10190a */
[C---:B------:R-:W-:Y:S01]  /*0e90*/  IMAD R3, R2.reuse, 0x4, R3 ;  /* 0x0000000402037824 */ /* 0x040fe200078e0203 */
[C---:B------:R-:W-:Y:S01]  /*0ea0*/  LEA R9, R2.reuse, R9, 0x2 ;  /* 0x0000000902097211 */ /* 0x040fe200078e10ff */
[----:B------:R-:W-:Y:S01]  /*0eb0*/  IMAD R19, R2, 0x10, R19 ;  /* 0x0000001002137824 */ /* 0x000fe200078e0213 */
[----:B------:R-:W-:-:S02]  /*0ec0*/  LEA R11, R6, R11, 0x2 ;  /* 0x0000000b060b7211 */ /* 0x000fc400078e10ff */
[----:B------:R-:W-:Y:S02]  /*0ed0*/  ISETP.GE.U32.AND P0, PT, R3, 0x3fff, PT ;  /* 0x00003fff0300780c */ /* 0x000fe40003f06070 */
[----:B0-----:R-:W-:-:S04]  /*0ee0*/  MOV R4, UR8 ;  /* 0x0000000800047c02 */ /* 0x001fc80008000f00 */
[----:B------:R-:W-:-:S07]  /*0ef0*/  LEA R7, R4, R7, 0x2 ;  /* 0x0000000704077211 */ /* 0x000fce00078e10ff */
[----:B------:R-:W-:Y:S05]  /*0f00*/  @!P0 BRA `(.L_x_9) ;  /* 0xfffffffc000c8947 */ /* 0x000fea000383ffff */
[----:B------:R-:W-:Y:S05]  /*0f10*/  BSYNC.RECONVERGENT B0 ;  /* 0x0000000000007941 */ /* 0x000fea0003800200 */
.L_x_8:
[----:B------:R-:W-:Y:S06]  /*0f20*/  BAR.SYNC.DEFER_BLOCKING 0x0 ;  /* 0x0000000000007b1d */ /* 0x000fec0000010000 */
[----:B------:R-:W-:Y:S05]  /*0f30*/  EXIT ;  /* 0x000000000000794d */ /* 0x000fea0003800000 */
        .weak           $__internal_0_$__cuda_sm20_div_u16
        .type           $__internal_0_$__cuda_sm20_div_u16,@function
        .size           $__internal_0_$__cuda_sm20_div_u16,(.L_x_11 - $__internal_0_$__cuda_sm20_div_u16)
$__internal_0_$__cuda_sm20_div_u16:
[----:B------:R-:W0:Y:S01]  /*0f40*/  I2F.U16 R2, UR4 ;  /* 0x0000000400027d06 */ /* 0x000e220008101000 */
[----:B------:R-:W-:Y:S01]  /*0f50*/  IMAD.MOV.U32 R5, RZ, RZ, 0x4b800000 ;  /* 0x4b800000ff057424 */ /* 0x000fe200078e00ff */
[----:B------:R-:W-:Y:S01]  /*0f60*/  I2FP.F32.U32.RZ R0, R0 ;  /* 0x0000000000007245 */ /* 0x000fe2000020d000 */
[----:B------:R-:W-:Y:S01]  /*0f70*/  HFMA2 R7, -RZ, RZ, 0, 0 ;  /* 0x00000000ff077431 */ /* 0x000fe200000001ff */
[C---:B0-----:R-:W-:Y:S02]  /*0f80*/  FSETP.GEU.AND P1, PT, |R2|.reuse, 1.175494350822287508e-38, PT ;  /* 0x008000000200780b */ /* 0x041fe40003f2e200 */
[----:B------:R-:W-:Y:S02]  /*0f90*/  FSETP.GT.AND P0, PT, |R2|, 8.50705917302346158658e+37, PT ;  /* 0x7e8000000200780b */ /* 0x000fe40003f04200 */
[----:B------:R-:W-:-:S04]  /*0fa0*/  FSEL R5, R5, 1, !P1 ;  /* 0x3f80000005057808 */ /* 0x000fc80004800000 */
[----:B------:R-:W-:Y:S02]  /*0fb0*/  FSEL R5, R5, 0.25, !P0 ;  /* 0x3e80000005057808 */ /* 0x000fe40004000000 */
[----:B------:R-:W-:-:S03]  /*0fc0*/  ISETP.NE.U32.AND P0, PT, RZ, UR4, PT ;  /* 0x00000004ff007c0c */ /* 0x000fc6000bf05070 */
[----:B------:R-:W-:-:S06]  /*0fd0*/  FMUL R2, R2, R5 ;  /* 0x0000000502027220 */ /* 0x000fcc0000400000 */
[----:B------:R-:W0:Y:S02]  /*0fe0*/  MUFU.RCP R2, R2 ;  /* 0x0000000200027308 */ /* 0x000e240000001000 */
[----:B0-----:R-:W-:-:S05]  /*0ff0*/  FMUL R5, R5, R2 ;  /* 0x0000000205057220 */ /* 0x001fca0000400000 */
[----:B------:R-:W-:-:S05]  /*1000*/  IADD3 R5, PT, PT, R5, 0x2, RZ ;  /* 0x0000000205057810 */ /* 0x000fca0007ffe0ff */
[----:B------:R-:W-:-:S06]  /*1010*/  FMUL.RZ R0, R0, R5 ;  /* 0x0000000500007220 */ /* 0x000fcc000040c000 */
[----:B------:R-:W0:Y:S02]  /*1020*/  F2I.U32.TRUNC.NTZ R0, R0 ;  /* 0x0000000000007305 */ /* 0x000e24000020f000 */
[----:B0-----:R-:W-:Y:S02]  /*1030*/  LOP3.LUT R5, R0, 0xffff, RZ, 0xc0, !PT ;  /* 0x0000ffff00057812 */ /* 0x001fe400078ec0ff */
[----:B------:R-:W-:Y:S01]  /*1040*/  @!P0 MOV R5, 0xffffffff ;  /* 0xffffffff00058802 */ /* 0x000fe20000000f00 */
[----:B------:R-:W-:Y:S06]  /*1050*/  RET.REL.NODEC R6 `(_Z11img2col_cauPiS_S_) ;  /* 0xffffffec06e87950 */ /* 0x000fec0003c3ffff */
.L_x_10:
[----:B------:R-:W-:-:S00]  /*1060*/  BRA `(.L_x_10) ;  /* 0xfffffffc00fc7947 */ /* 0x000fc0000383ffff */
[----:B------:R-:W-:-:S00]  /*1070*/  NOP ;  /* 0x0000000000007918 */ /* 0x000fc00000000000 */
        /* <DEDUP_REMOVED lines=8> */
.L_x_11:


//--------------------- .nv.shared.reserved.0     --------------------------
	.section	.nv.shared.reserved.0,"aw",@nobits
	.weak		__nv_reservedSMEM_offset_0_alias
	.size		__nv_reservedSMEM_offset_0_alias, 0, 64
	.other		__nv_reservedSMEM_offset_0_alias,@"STO_CUDA_RESERVED_SHARED STV_DEFAULT"
__nv_reservedSMEM_offset_0_alias:
	.zero		0
	.zero		64


//--------------------- .nv.constant0._Z11img2col_cauPiS_S_ --------------------------
	.section	.nv.constant0._Z11img2col_cauPiS_S_,"a",@progbits
	.sectionflags	@""
	.align	4
.nv.constant0._Z11img2col_cauPiS_S_:
	.zero		920


//--------------------- SYMBOLS --------------------------

	.type		.nv.reservedSmem.offset0,@object
	.size		.nv.reservedSmem.offset0,0x4
